	.headerflags	@"EF_CUDA_TEXMODE_UNIFIED EF_CUDA_64BIT_ADDRESS EF_CUDA_SM86 EF_CUDA_VIRTUAL_SM(EF_CUDA_SM86)"
	.elftype	@"ET_EXEC"


//--------------------- .nv.info                  --------------------------
	.section	.nv.info,"",@"SHT_CUDA_INFO"
	.align	4


	//----- nvinfo : EIATTR_REGCOUNT
	.align		4
        /*0000*/ 	.byte	0x04, 0x2f
        /*0002*/ 	.short	(.L_1 - .L_0)
	.align		4
.L_0:
        /*0004*/ 	.word	index@(triton_poi_fused_add_zeros_1)
        /*0008*/ 	.word	0x0000000a


	//----- nvinfo : EIATTR_MIN_STACK_SIZE
	.align		4
.L_1:
        /*000c*/ 	.byte	0x04, 0x12
        /*000e*/ 	.short	(.L_3 - .L_2)
	.align		4
.L_2:
        /*0010*/ 	.word	index@(triton_poi_fused_add_zeros_1)
        /*0014*/ 	.word	0x00000000


	//----- nvinfo : EIATTR_FRAME_SIZE
	.align		4
.L_3:
        /*0018*/ 	.byte	0x04, 0x11
        /*001a*/ 	.short	(.L_5 - .L_4)
	.align		4
.L_4:
        /*001c*/ 	.word	index@(triton_poi_fused_add_zeros_1)
        /*0020*/ 	.word	0x00000000


	//----- nvinfo : EIATTR_MIN_STACK_SIZE
	.align		4
.L_5:
        /*0024*/ 	.byte	0x04, 0x12
        /*0026*/ 	.short	(.L_7 - .L_6)
	.align		4
.L_6:
        /*0028*/ 	.word	index@(triton_poi_fused_add_zeros_1)
        /*002c*/ 	.word	0x00000000
.L_7:


//--------------------- .nv.info.triton_poi_fused_add_zeros_1 --------------------------
	.section	.nv.info.triton_poi_fused_add_zeros_1,"",@"SHT_CUDA_INFO"
	.sectionflags	@""
	.align	4


	//----- nvinfo : EIATTR_CUDA_API_VERSION
	.align		4
        /*0000*/ 	.byte	0x04, 0x37
        /*0002*/ 	.short	(.L_9 - .L_8)
.L_8:
        /*0004*/ 	.word	0x0000007c


	//----- nvinfo : EIATTR_SW2861232_WAR
	.align		4
.L_9:
        /*0008*/ 	.byte	0x01, 0x35
	.zero		2


	//----- nvinfo : EIATTR_PARAM_CBANK
	.align		4
        /*000c*/ 	.byte	0x04, 0x0a
        /*000e*/ 	.short	(.L_11 - .L_10)
	.align		4
.L_10:
        /*0010*/ 	.word	index@(.nv.constant0.triton_poi_fused_add_zeros_1)
        /*0014*/ 	.short	0x0160
        /*0016*/ 	.short	0x0018


	//----- nvinfo : EIATTR_CBANK_PARAM_SIZE
	.align		4
.L_11:
        /*0018*/ 	.byte	0x03, 0x19
        /*001a*/ 	.short	0x0018


	//----- nvinfo : EIATTR_KPARAM_INFO
	.align		4
        /*001c*/ 	.byte	0x04, 0x17
        /*001e*/ 	.short	(.L_13 - .L_12)
.L_12:
        /*0020*/ 	.word	0x00000000
        /*0024*/ 	.short	0x0002
        /*0026*/ 	.short	0x0010
        /*0028*/ 	.byte	0x00, 0xf4, 0x21, 0x00


	//----- nvinfo : EIATTR_KPARAM_INFO
	.align		4
.L_13:
        /*002c*/ 	.byte	0x04, 0x17
        /*002e*/ 	.short	(.L_15 - .L_14)
.L_14:
        /*0030*/ 	.word	0x00000000
        /*0034*/ 	.short	0x0001
        /*0036*/ 	.short	0x0008
        /*0038*/ 	.byte	0x00, 0xf0, 0x11, 0x00


	//----- nvinfo : EIATTR_KPARAM_INFO
	.align		4
.L_15:
        /*003c*/ 	.byte	0x04, 0x17
        /*003e*/ 	.short	(.L_17 - .L_16)
.L_16:
        /*0040*/ 	.word	0x00000000
        /*0044*/ 	.short	0x0000
        /*0046*/ 	.short	0x0000
        /*0048*/ 	.byte	0x00, 0xf4, 0x21, 0x00


	//----- nvinfo : EIATTR_MAXREG_COUNT
	.align		4
.L_17:
        /*004c*/ 	.byte	0x03, 0x1b
        /*004e*/ 	.short	0x00ff


	//----- nvinfo : EIATTR_EXIT_INSTR_OFFSETS
	.align		4
        /*0050*/ 	.byte	0x04, 0x1c
        /*0052*/ 	.short	(.L_19 - .L_18)


	//   ....[0]....
.L_18:
        /*0054*/ 	.word	0x000000e0


	//   ....[1]....
        /*0058*/ 	.word	0x00000120


	//----- nvinfo : EIATTR_REQNTID
	.align		4
.L_19:
        /*005c*/ 	.byte	0x04, 0x10
        /*005e*/ 	.short	(.L_21 - .L_20)
.L_20:
        /*0060*/ 	.word	0x00000080
        /*0064*/ 	.word	0x00000001
        /*0068*/ 	.word	0x00000001
.L_21:


//--------------------- .nv.callgraph             --------------------------
	.section	.nv.callgraph,"",@"SHT_CUDA_CALLGRAPH"
	.align	4
	.sectionentsize	8
	.align		4
        /*0000*/ 	.word	0x00000000
	.align		4
        /*0004*/ 	.word	0xffffffff
	.align		4
        /*0008*/ 	.word	0x00000000
	.align		4
        /*000c*/ 	.word	0xfffffffe
	.align		4
        /*0010*/ 	.word	0x00000000
	.align		4
        /*0014*/ 	.word	0xfffffffd
	.align		4
        /*0018*/ 	.word	0x00000000
	.align		4
        /*001c*/ 	.word	0xfffffffc


//--------------------- .nv.rel.action            --------------------------
	.section	.nv.rel.action,"",@"SHT_CUDA_RELOCINFO"
	.align	8
	.sectionentsize	8
        /*0000*/ 	.byte	0x73, 0x00, 0x00, 0x00, 0x00, 0x00, 0x00, 0x00, 0x00, 0x00, 0x00, 0x11, 0x25, 0x00, 0x05, 0x36


//--------------------- .nv.constant0.triton_poi_fused_add_zeros_1 --------------------------
	.section	.nv.constant0.triton_poi_fused_add_zeros_1,"a",@progbits
	.sectionflags	@""
	.align	4
.nv.constant0.triton_poi_fused_add_zeros_1:
	.zero		376


//--------------------- .text.triton_poi_fused_add_zeros_1 --------------------------
	.section	.text.triton_poi_fused_add_zeros_1,"ax",@progbits
	.sectioninfo	@"SHI_REGISTERS=10"
	.align	128
        .global         triton_poi_fused_add_zeros_1
        .type           triton_poi_fused_add_zeros_1,@function
        .size           triton_poi_fused_add_zeros_1,(.L_x_1 - triton_poi_fused_add_zeros_1)
        .other          triton_poi_fused_add_zeros_1,@"STO_CUDA_ENTRY STV_DEFAULT"
triton_poi_fused_add_zeros_1:
.text.triton_poi_fused_add_zeros_1:
[----:B------:R-:W-:Y:S02]  /*0000*/  IMAD.MOV.U32 R1, RZ, RZ, c[0x0][0x28] ;  /* 0x00000a00ff017624 */ /* 0x000fe400078e00ff */
[----:B------:R-:W0:Y:S01]  /*0010*/  S2R R0, SR_TID.X ;  /* 0x0000000000007919 */ /* 0x000e220000002100 */
[----:B------:R-:W-:-:S03]  /*0020*/  IMAD.MOV.U32 R7, RZ, RZ, 0x4 ;  /* 0x00000004ff077424 */ /* 0x000fc600078e00ff */
[----:B------:R-:W1:Y:S01]  /*0030*/  S2R R3, SR_CTAID.X ;  /* 0x0000000000037919 */ /* 0x000e620000002500 */
[----:B0-----:R-:W-:-:S05]  /*0040*/  LOP3.LUT R0, R0, 0x7f, RZ, 0xc0, !PT ;  /* 0x0000007f00007812 */ /* 0x001fca00078ec0ff */
[----:B-1----:R-:W-:-:S04]  /*0050*/  IMAD R0, R3, 0x80, R0 ;  /* 0x0000008003007824 */ /* 0x002fc800078e0200 */
[C---:B------:R-:W-:Y:S01]  /*0060*/  IMAD.HI R2, R0.reuse, 0x55555556, RZ ;  /* 0x5555555600027827 */ /* 0x040fe200078e02ff */
[----:B------:R-:W-:-:S04]  /*0070*/  ISETP.GE.AND P0, PT, R0, 0x600, PT ;  /* 0x000006000000780c */ /* 0x000fc80003f06270 */
[----:B------:R-:W-:-:S04]  /*0080*/  LEA.HI R4, R2, R2, RZ, 0x1 ;  /* 0x0000000202047211 */ /* 0x000fc800078f08ff */
[----:B------:R-:W-:-:S04]  /*0090*/  SHF.R.S32.HI R3, RZ, 0x1f, R4 ;  /* 0x0000001fff037819 */ /* 0x000fc80000011404 */
[----:B------:R-:W-:-:S04]  /*00a0*/  LEA.HI R3, R3, R4, RZ, 0x8 ;  /* 0x0000000403037211 */ /* 0x000fc800078f40ff */
[----:B------:R-:W-:Y:S01]  /*00b0*/  LOP3.LUT R5, R3, 0xffffff00, RZ, 0xc0, !PT ;  /* 0xffffff0003057812 */ /* 0x000fe200078ec0ff */
[----:B------:R-:W-:-:S04]  /*00c0*/  IMAD.WIDE R2, R0, R7, c[0x0][0x160] ;  /* 0x0000580000027625 */ /* 0x000fc800078e0207 */
[----:B------:R-:W-:Y:S01]  /*00d0*/  IMAD.IADD R5, R4, 0x1, -R5 ;  /* 0x0000000104057824 */ /* 0x000fe200078e0a05 */
[----:B------:R-:W-:Y:S06]  /*00e0*/  @P0 EXIT ;  /* 0x000000000000094d */ /* 0x000fec0003800000 */
[----:B------:R-:W-:Y:S01]  /*00f0*/  I2FP.F32.S32 R5, R5 ;  /* 0x0000000500057245 */ /* 0x000fe20000201400 */
[----:B------:R-:W-:-:S04]  /*0100*/  ULDC.64 UR4, c[0x0][0x118] ;  /* 0x0000460000047ab9 */ /* 0x000fc80000000a00 */
[----:B------:R-:W-:Y:S01]  /*0110*/  STG.E [R2.64], R5 ;  /* 0x0000000502007986 */ /* 0x000fe2000c101904 */
[----:B------:R-:W-:Y:S05]  /*0120*/  EXIT ;  /* 0x000000000000794d */ /* 0x000fea0003800000 */
.L_x_0:
[----:B------:R-:W-:-:S00]  /*0130*/  BRA `(.L_x_0) ;  /* 0xfffffff000007947 */ /* 0x000fc0000383ffff */
[----:B------:R-:W-:-:S00]  /*0140*/  NOP ;  /* 0x0000000000007918 */ /* 0x000fc00000000000 */
        /* <DEDUP_REMOVED lines=11> */
.L_x_1:
